//
// Generated by NVIDIA NVVM Compiler
//
// Compiler Build ID: CL-36424714
// Cuda compilation tools, release 13.0, V13.0.88
// Based on NVVM 20.0.0
//

.version 9.0
.target sm_100
.address_size 64

	// .globl	_ZN3ran10trt_plugin21sequential_sum_kernelEPKfPfl

.visible .entry _ZN3ran10trt_plugin21sequential_sum_kernelEPKfPfl(
	.param .u64 .ptr .align 1 _ZN3ran10trt_plugin21sequential_sum_kernelEPKfPfl_param_0,
	.param .u64 .ptr .align 1 _ZN3ran10trt_plugin21sequential_sum_kernelEPKfPfl_param_1,
	.param .u64 _ZN3ran10trt_plugin21sequential_sum_kernelEPKfPfl_param_2
)
{
	.reg .pred 	%p<13>;
	.reg .b32 	%r<4>;
	.reg .b32 	%f<66>;
	.reg .b64 	%rd<53>;

	ld.param.u64 	%rd30, [_ZN3ran10trt_plugin21sequential_sum_kernelEPKfPfl_param_0];
	ld.param.u64 	%rd31, [_ZN3ran10trt_plugin21sequential_sum_kernelEPKfPfl_param_1];
	ld.param.u64 	%rd29, [_ZN3ran10trt_plugin21sequential_sum_kernelEPKfPfl_param_2];
	cvta.to.global.u64 	%rd1, %rd31;
	cvta.to.global.u64 	%rd2, %rd30;
	mov.u32 	%r1, %ctaid.x;
	mov.u32 	%r2, %tid.x;
	or.b32  	%r3, %r1, %r2;
	setp.ne.s32 	%p1, %r3, 0;
	setp.lt.s64 	%p2, %rd29, 1;
	or.pred  	%p3, %p1, %p2;
	@%p3 bra 	$L__BB0_14;
	ld.global.f32 	%f65, [%rd2];
	st.global.f32 	[%rd1], %f65;
	setp.lt.u64 	%p4, %rd29, 2;
	@%p4 bra 	$L__BB0_14;
	add.s64 	%rd3, %rd29, -1;
	add.s64 	%rd33, %rd29, -2;
	and.b64  	%rd4, %rd3, 15;
	setp.lt.u64 	%p5, %rd33, 15;
	mov.b64 	%rd47, 1;
	@%p5 bra 	$L__BB0_5;
	and.b64  	%rd35, %rd3, -16;
	neg.s64 	%rd5, %rd35;
	add.s64 	%rd45, %rd2, 32;
	add.s64 	%rd44, %rd1, 32;
	mov.b64 	%rd47, 1;
$L__BB0_4:
	.pragma "nounroll";
	ld.global.f32 	%f5, [%rd45+-28];
	add.f32 	%f6, %f5, %f65;
	st.global.f32 	[%rd44+-28], %f6;
	ld.global.f32 	%f7, [%rd45+-24];
	add.f32 	%f8, %f7, %f6;
	st.global.f32 	[%rd44+-24], %f8;
	ld.global.f32 	%f9, [%rd45+-20];
	add.f32 	%f10, %f9, %f8;
	st.global.f32 	[%rd44+-20], %f10;
	ld.global.f32 	%f11, [%rd45+-16];
	add.f32 	%f12, %f11, %f10;
	st.global.f32 	[%rd44+-16], %f12;
	ld.global.f32 	%f13, [%rd45+-12];
	add.f32 	%f14, %f13, %f12;
	st.global.f32 	[%rd44+-12], %f14;
	ld.global.f32 	%f15, [%rd45+-8];
	add.f32 	%f16, %f15, %f14;
	st.global.f32 	[%rd44+-8], %f16;
	ld.global.f32 	%f17, [%rd45+-4];
	add.f32 	%f18, %f17, %f16;
	st.global.f32 	[%rd44+-4], %f18;
	ld.global.f32 	%f19, [%rd45];
	add.f32 	%f20, %f19, %f18;
	st.global.f32 	[%rd44], %f20;
	ld.global.f32 	%f21, [%rd45+4];
	add.f32 	%f22, %f21, %f20;
	st.global.f32 	[%rd44+4], %f22;
	ld.global.f32 	%f23, [%rd45+8];
	add.f32 	%f24, %f23, %f22;
	st.global.f32 	[%rd44+8], %f24;
	ld.global.f32 	%f25, [%rd45+12];
	add.f32 	%f26, %f25, %f24;
	st.global.f32 	[%rd44+12], %f26;
	ld.global.f32 	%f27, [%rd45+16];
	add.f32 	%f28, %f27, %f26;
	st.global.f32 	[%rd44+16], %f28;
	ld.global.f32 	%f29, [%rd45+20];
	add.f32 	%f30, %f29, %f28;
	st.global.f32 	[%rd44+20], %f30;
	ld.global.f32 	%f31, [%rd45+24];
	add.f32 	%f32, %f31, %f30;
	st.global.f32 	[%rd44+24], %f32;
	ld.global.f32 	%f33, [%rd45+28];
	add.f32 	%f34, %f33, %f32;
	st.global.f32 	[%rd44+28], %f34;
	ld.global.f32 	%f35, [%rd45+32];
	add.f32 	%f65, %f35, %f34;
	st.global.f32 	[%rd44+32], %f65;
	add.s64 	%rd47, %rd47, 16;
	add.s64 	%rd36, %rd5, %rd47;
	add.s64 	%rd45, %rd45, 64;
	add.s64 	%rd44, %rd44, 64;
	setp.ne.s64 	%p6, %rd36, 1;
	@%p6 bra 	$L__BB0_4;
$L__BB0_5:
	setp.eq.s64 	%p7, %rd4, 0;
	@%p7 bra 	$L__BB0_14;
	and.b64  	%rd15, %rd3, 7;
	setp.lt.u64 	%p8, %rd4, 8;
	@%p8 bra 	$L__BB0_8;
	shl.b64 	%rd37, %rd47, 2;
	add.s64 	%rd38, %rd2, %rd37;
	ld.global.f32 	%f36, [%rd38];
	add.f32 	%f37, %f36, %f65;
	add.s64 	%rd39, %rd1, %rd37;
	st.global.f32 	[%rd39], %f37;
	ld.global.f32 	%f38, [%rd38+4];
	add.f32 	%f39, %f38, %f37;
	st.global.f32 	[%rd39+4], %f39;
	ld.global.f32 	%f40, [%rd38+8];
	add.f32 	%f41, %f40, %f39;
	st.global.f32 	[%rd39+8], %f41;
	ld.global.f32 	%f42, [%rd38+12];
	add.f32 	%f43, %f42, %f41;
	st.global.f32 	[%rd39+12], %f43;
	ld.global.f32 	%f44, [%rd38+16];
	add.f32 	%f45, %f44, %f43;
	st.global.f32 	[%rd39+16], %f45;
	ld.global.f32 	%f46, [%rd38+20];
	add.f32 	%f47, %f46, %f45;
	st.global.f32 	[%rd39+20], %f47;
	ld.global.f32 	%f48, [%rd38+24];
	add.f32 	%f49, %f48, %f47;
	st.global.f32 	[%rd39+24], %f49;
	ld.global.f32 	%f50, [%rd38+28];
	add.f32 	%f51, %f50, %f49;
	st.global.f32 	[%rd39+28], %f51;
	add.s64 	%rd47, %rd47, 8;
$L__BB0_8:
	setp.eq.s64 	%p9, %rd15, 0;
	@%p9 bra 	$L__BB0_14;
	and.b64  	%rd50, %rd3, 3;
	setp.lt.u64 	%p10, %rd15, 4;
	@%p10 bra 	$L__BB0_11;
	shl.b64 	%rd40, %rd47, 2;
	add.s64 	%rd41, %rd2, %rd40;
	ld.global.f32 	%f52, [%rd41];
	add.s64 	%rd42, %rd1, %rd40;
	ld.global.f32 	%f53, [%rd42+-4];
	add.f32 	%f54, %f52, %f53;
	st.global.f32 	[%rd42], %f54;
	ld.global.f32 	%f55, [%rd41+4];
	add.f32 	%f56, %f55, %f54;
	st.global.f32 	[%rd42+4], %f56;
	ld.global.f32 	%f57, [%rd41+8];
	add.f32 	%f58, %f57, %f56;
	st.global.f32 	[%rd42+8], %f58;
	ld.global.f32 	%f59, [%rd41+12];
	add.f32 	%f60, %f59, %f58;
	st.global.f32 	[%rd42+12], %f60;
	add.s64 	%rd47, %rd47, 4;
$L__BB0_11:
	setp.eq.s64 	%p11, %rd50, 0;
	@%p11 bra 	$L__BB0_14;
	shl.b64 	%rd43, %rd47, 2;
	add.s64 	%rd52, %rd1, %rd43;
	add.s64 	%rd51, %rd2, %rd43;
$L__BB0_13:
	.pragma "nounroll";
	ld.global.f32 	%f61, [%rd51];
	ld.global.f32 	%f62, [%rd52+-4];
	add.f32 	%f63, %f61, %f62;
	st.global.f32 	[%rd52], %f63;
	add.s64 	%rd52, %rd52, 4;
	add.s64 	%rd51, %rd51, 4;
	add.s64 	%rd50, %rd50, -1;
	setp.ne.s64 	%p12, %rd50, 0;
	@%p12 bra 	$L__BB0_13;
$L__BB0_14:
	ret;

}


// ===== COMPILED SASS (sm_100) =====

	.target	sm_100

	.elftype	@"ET_EXEC"


//--------------------- .note.nv.tkinfo           --------------------------
	.section	.note.nv.tkinfo,"",@"SHT_NOTE"
	.sectionflags	@"SHF_NOTE_NV_TKINFO"
	.tkinfo
        /*0018*/ 	.word	0x00000002
        /*0030*/ 	.string	""
        /*0030*/ 	.string	"ptxas"
        /*0030*/ 	.string	"Cuda compilation tools, release 13.0, V13.0.88"
        /*0030*/ 	.string	"Build cuda_13.0.r13.0/compiler.36424714_0"
        /*0030*/ 	.string	"-arch sm_100 -m 64 "



//--------------------- .note.nv.cuinfo           --------------------------
	.section	.note.nv.cuinfo,"",@"SHT_NOTE"
	.sectionflags	@"SHF_NOTE_NV_CUINFO"
        /*0018*/ 	.short	0x0002
        /*001a*/ 	.short	0x0064
        /*001c*/ 	.short	0x0082
	.zero		2


//--------------------- .nv.info                  --------------------------
	.section	.nv.info,"",@"SHT_CUDA_INFO"
	.align	4


	//----- nvinfo : EIATTR_REGCOUNT
	.align		4
        /*0000*/ 	.byte	0x04, 0x2f
        /*0002*/ 	.short	(.L_1 - .L_0)
	.align		4
.L_0:
        /*0004*/ 	.word	index@(_ZN3ran10trt_plugin21sequential_sum_kernelEPKfPfl)
        /*0008*/ 	.word	0x00000012


	//----- nvinfo : EIATTR_FRAME_SIZE
	.align		4
.L_1:
        /*000c*/ 	.byte	0x04, 0x11
        /*000e*/ 	.short	(.L_3 - .L_2)
	.align		4
.L_2:
        /*0010*/ 	.word	index@(_ZN3ran10trt_plugin21sequential_sum_kernelEPKfPfl)
        /*0014*/ 	.word	0x00000000


	//----- nvinfo : EIATTR_MIN_STACK_SIZE
	.align		4
.L_3:
        /*0018*/ 	.byte	0x04, 0x12
        /*001a*/ 	.short	(.L_5 - .L_4)
	.align		4
.L_4:
        /*001c*/ 	.word	index@(_ZN3ran10trt_plugin21sequential_sum_kernelEPKfPfl)
        /*0020*/ 	.word	0x00000000
.L_5:


//--------------------- .nv.compat                --------------------------
	.section	.nv.compat,"",@"SHT_CUDA_COMPAT_INFO"
	.align	4
        /*0000*/ 	.byte	0x02, 0x09, 0x00, 0x00, 0x02, 0x02, 0x01, 0x00, 0x02, 0x05, 0x05, 0x00, 0x03, 0x07, 0x01, 0x01
        /*0010*/ 	.byte	0x02, 0x03, 0x00, 0x00, 0x02, 0x06, 0x01, 0x00, 0x04, 0x0b, 0x08, 0x00, 0x09, 0x00, 0x00, 0x00
        /*0020*/ 	.byte	0x00, 0x00, 0x00, 0x00


//--------------------- .nv.info._ZN3ran10trt_plugin21sequential_sum_kernelEPKfPfl --------------------------
	.section	.nv.info._ZN3ran10trt_plugin21sequential_sum_kernelEPKfPfl,"",@"SHT_CUDA_INFO"
	.sectionflags	@""
	.align	4


	//----- nvinfo : EIATTR_CUDA_API_VERSION
	.align		4
        /*0000*/ 	.byte	0x04, 0x37
        /*0002*/ 	.short	(.L_7 - .L_6)
.L_6:
        /*0004*/ 	.word	0x00000082


	//----- nvinfo : EIATTR_KPARAM_INFO
	.align		4
.L_7:
        /*0008*/ 	.byte	0x04, 0x17
        /*000a*/ 	.short	(.L_9 - .L_8)
.L_8:
        /*000c*/ 	.word	0x00000000
        /*0010*/ 	.short	0x0002
        /*0012*/ 	.short	0x0010
        /*0014*/ 	.byte	0x00, 0xf0, 0x21, 0x00


	//----- nvinfo : EIATTR_KPARAM_INFO
	.align		4
.L_9:
        /*0018*/ 	.byte	0x04, 0x17
        /*001a*/ 	.short	(.L_11 - .L_10)
.L_10:
        /*001c*/ 	.word	0x00000000
        /*0020*/ 	.short	0x0001
        /*0022*/ 	.short	0x0008
        /*0024*/ 	.byte	0x00, 0xf5, 0x21, 0x00


	//----- nvinfo : EIATTR_KPARAM_INFO
	.align		4
.L_11:
        /*0028*/ 	.byte	0x04, 0x17
        /*002a*/ 	.short	(.L_13 - .L_12)
.L_12:
        /*002c*/ 	.word	0x00000000
        /*0030*/ 	.short	0x0000
        /*0032*/ 	.short	0x0000
        /*0034*/ 	.byte	0x00, 0xf5, 0x21, 0x00


	//----- nvinfo : EIATTR_SPARSE_MMA_MASK
	.align		4
.L_13:
        /*0038*/ 	.byte	0x03, 0x50
        /*003a*/ 	.short	0x0000


	//----- nvinfo : EIATTR_MAXREG_COUNT
	.align		4
        /*003c*/ 	.byte	0x03, 0x1b
        /*003e*/ 	.short	0x00ff


	//----- nvinfo : EIATTR_MERCURY_ISA_VERSION
	.align		4
        /*0040*/ 	.byte	0x03, 0x5f
        /*0042*/ 	.short	0x0101


	//----- nvinfo : EIATTR_VRC_CTA_INIT_COUNT
	.align		4
        /*0044*/ 	.byte	0x02, 0x4a
	.zero		1
	.zero		1


	//----- nvinfo : EIATTR_EXIT_INSTR_OFFSETS
	.align		4
        /*0048*/ 	.byte	0x04, 0x1c
        /*004a*/ 	.short	(.L_15 - .L_14)


	//   ....[0]....
.L_14:
        /*004c*/ 	.word	0x00000070


	//   ....[1]....
        /*0050*/ 	.word	0x000000f0


	//   ....[2]....
        /*0054*/ 	.word	0x00000660


	//   ....[3]....
        /*0058*/ 	.word	0x00000920


	//   ....[4]....
        /*005c*/ 	.word	0x00000b40


	//   ....[5]....
        /*0060*/ 	.word	0x00000cf0


	//----- nvinfo : EIATTR_CBANK_PARAM_SIZE
	.align		4
.L_15:
        /*0064*/ 	.byte	0x03, 0x19
        /*0066*/ 	.short	0x0018


	//----- nvinfo : EIATTR_PARAM_CBANK
	.align		4
        /*0068*/ 	.byte	0x04, 0x0a
        /*006a*/ 	.short	(.L_17 - .L_16)
	.align		4
.L_16:
        /*006c*/ 	.word	index@(.nv.constant0._ZN3ran10trt_plugin21sequential_sum_kernelEPKfPfl)
        /*0070*/ 	.short	0x0380
        /*0072*/ 	.short	0x0018


	//----- nvinfo : EIATTR_SW_WAR
	.align		4
.L_17:
        /*0074*/ 	.byte	0x04, 0x36
        /*0076*/ 	.short	(.L_19 - .L_18)
.L_18:
        /*0078*/ 	.word	0x00000008
.L_19:


//--------------------- .nv.callgraph             --------------------------
	.section	.nv.callgraph,"",@"SHT_CUDA_CALLGRAPH"
	.align	4
	.sectionentsize	8
	.align		4
        /*0000*/ 	.word	0x00000000
	.align		4
        /*0004*/ 	.word	0xffffffff
	.align		4
        /*0008*/ 	.word	0x00000000
	.align		4
        /*000c*/ 	.word	0xfffffffe
	.align		4
        /*0010*/ 	.word	0x00000000
	.align		4
        /*0014*/ 	.word	0xfffffffd
	.align		4
        /*0018*/ 	.word	0x00000000
	.align		4
        /*001c*/ 	.word	0xfffffffc


//--------------------- .text._ZN3ran10trt_plugin21sequential_sum_kernelEPKfPfl --------------------------
	.section	.text._ZN3ran10trt_plugin21sequential_sum_kernelEPKfPfl,"ax",@progbits
	.align	128
        .global         _ZN3ran10trt_plugin21sequential_sum_kernelEPKfPfl
        .type           _ZN3ran10trt_plugin21sequential_sum_kernelEPKfPfl,@function
        .size           _ZN3ran10trt_plugin21sequential_sum_kernelEPKfPfl,(.L_x_6 - _ZN3ran10trt_plugin21sequential_sum_kernelEPKfPfl)
        .other          _ZN3ran10trt_plugin21sequential_sum_kernelEPKfPfl,@"STO_CUDA_ENTRY STV_DEFAULT"
_ZN3ran10trt_plugin21sequential_sum_kernelEPKfPfl:
.text._ZN3ran10trt_plugin21sequential_sum_kernelEPKfPfl:
[----:B------:R-:W-:Y:S01]  /*0000*/  LDC R1, c[0x0][0x37c] ;  /* 0x0000df00ff017b82 */ /* 0x000fe20000000800 */
[----:B------:R-:W0:Y:S07]  /*0010*/  S2R R0, SR_TID.X ;  /* 0x0000000000007919 */ /* 0x000e2e0000002100 */
[----:B------:R-:W0:Y:S08]  /*0020*/  S2UR UR4, SR_CTAID.X ;  /* 0x00000000000479c3 */ /* 0x000e300000002500 */
[----:B------:R-:W1:Y:S01]  /*0030*/  LDC.64 R6, c[0x0][0x390] ;  /* 0x0000e400ff067b82 */ /* 0x000e620000000a00 */
[----:B0-----:R-:W-:-:S02]  /*0040*/  LOP3.LUT P0, RZ, R0, UR4, RZ, 0xfc, !PT ;  /* 0x0000000400ff7c12 */ /* 0x001fc4000f80fcff */
[----:B-1----:R-:W-:-:S04]  /*0050*/  ISETP.LT.U32.AND P1, PT, R6, 0x1, PT ;  /* 0x000000010600780c */ /* 0x002fc80003f21070 */
[----:B------:R-:W-:-:S13]  /*0060*/  ISETP.LT.OR.EX P0, PT, R7, RZ, P0, P1 ;  /* 0x000000ff0700720c */ /* 0x000fda0000701710 */
[----:B------:R-:W-:Y:S05]  /*0070*/  @P0 EXIT ;  /* 0x000000000000094d */ /* 0x000fea0003800000 */
[----:B------:R-:W0:Y:S01]  /*0080*/  LDC.64 R2, c[0x0][0x380] ;  /* 0x0000e000ff027b82 */ /* 0x000e220000000a00 */
[----:B------:R-:W0:Y:S02]  /*0090*/  LDCU.64 UR16, c[0x0][0x358] ;  /* 0x00006b00ff1077ac */ /* 0x000e240008000a00 */
[----:B0-----:R-:W2:Y:S05]  /*00a0*/  LDG.E R3, desc[UR16][R2.64] ;  /* 0x0000001002037981 */ /* 0x001eaa000c1e1900 */
[----:B------:R-:W2:Y:S01]  /*00b0*/  LDC.64 R4, c[0x0][0x388] ;  /* 0x0000e200ff047b82 */ /* 0x000ea20000000a00 */
[----:B------:R-:W-:-:S04]  /*00c0*/  ISETP.GE.U32.AND P0, PT, R6, 0x2, PT ;  /* 0x000000020600780c */ /* 0x000fc80003f06070 */
[----:B------:R-:W-:Y:S01]  /*00d0*/  ISETP.GE.U32.AND.EX P0, PT, R7, RZ, PT, P0 ;  /* 0x000000ff0700720c */ /* 0x000fe20003f06100 */
[----:B--2---:R0:W-:-:S12]  /*00e0*/  STG.E desc[UR16][R4.64], R3 ;  /* 0x0000000304007986 */ /* 0x0041d8000c101910 */
[----:B------:R-:W-:Y:S05]  /*00f0*/  @!P0 EXIT ;  /* 0x000000000000894d */ /* 0x000fea0003800000 */
[C---:B------:R-:W-:Y:S01]  /*0100*/  IADD3 R2, P0, PT, R6.reuse, -0x2, RZ ;  /* 0xfffffffe06027810 */ /* 0x040fe20007f1e0ff */
[----:B------:R-:W-:Y:S01]  /*0110*/  UMOV UR8, 0x1 ;  /* 0x0000000100087882 */ /* 0x000fe20000000000 */
[----:B------:R-:W-:Y:S01]  /*0120*/  IADD3 R0, P2, PT, R6, -0x1, RZ ;  /* 0xffffffff06007810 */ /* 0x000fe20007f5e0ff */
[----:B------:R-:W-:Y:S01]  /*0130*/  UMOV UR4, URZ ;  /* 0x000000ff00047c82 */ /* 0x000fe20008000000 */
[----:B------:R-:W-:Y:S02]  /*0140*/  ISETP.GE.U32.AND P1, PT, R2, 0xf, PT ;  /* 0x0000000f0200780c */ /* 0x000fe40003f26070 */
[----:B------:R-:W-:Y:S02]  /*0150*/  IADD3.X R2, PT, PT, R7, -0x1, RZ, P0, !PT ;  /* 0xffffffff07027810 */ /* 0x000fe400007fe4ff */
[----:B------:R-:W-:Y:S02]  /*0160*/  LOP3.LUT R10, R0, 0xf, RZ, 0xc0, !PT ;  /* 0x0000000f000a7812 */ /* 0x000fe400078ec0ff */
[----:B------:R-:W-:-:S02]  /*0170*/  ISETP.GE.U32.AND.EX P1, PT, R2, RZ, PT, P1 ;  /* 0x000000ff0200720c */ /* 0x000fc40003f26110 */
[----:B------:R-:W-:Y:S02]  /*0180*/  ISETP.NE.U32.AND P0, PT, R10, RZ, PT ;  /* 0x000000ff0a00720c */ /* 0x000fe40003f05070 */
[----:B------:R-:W-:Y:S01]  /*0190*/  IADD3.X R6, PT, PT, R7, -0x1, RZ, P2, !PT ;  /* 0xffffffff07067810 */ /* 0x000fe200017fe4ff */
[----:B------:R-:W-:Y:S01]  /*01a0*/  IMAD.MOV.U32 R7, RZ, RZ, R3 ;  /* 0x000000ffff077224 */ /* 0x000fe200078e0003 */
[----:B------:R-:W-:-:S07]  /*01b0*/  ISETP.NE.AND.EX P0, PT, RZ, RZ, PT, P0 ;  /* 0x000000ffff00720c */ /* 0x000fce0003f05300 */
[----:B------:R-:W-:Y:S06]  /*01c0*/  @!P1 BRA `(.L_x_0) ;  /* 0x0000000400249947 */ /* 0x000fec0003800000 */
[----:B------:R-:W1:Y:S01]  /*01d0*/  LDCU.128 UR8, c[0x0][0x380] ;  /* 0x00007000ff0877ac */ /* 0x000e620008000c00 */
[----:B------:R-:W-:Y:S01]  /*01e0*/  LOP3.LUT R12, R0, 0xfffffff0, RZ, 0xc0, !PT ;  /* 0xfffffff0000c7812 */ /* 0x000fe200078ec0ff */
[----:B-1----:R-:W-:Y:S02]  /*01f0*/  UIADD3 UR6, UP0, UPT, UR8, 0x20, URZ ;  /* 0x0000002008067890 */ /* 0x002fe4000ff1e0ff */
[----:B------:R-:W-:Y:S02]  /*0200*/  UIADD3 UR4, UP1, UPT, UR10, 0x20, URZ ;  /* 0x000000200a047890 */ /* 0x000fe4000ff3e0ff */
[----:B------:R-:W-:Y:S02]  /*0210*/  UIADD3.X UR7, UPT, UPT, URZ, UR9, URZ, UP0, !UPT ;  /* 0x00000009ff077290 */ /* 0x000fe400087fe4ff */
[----:B------:R-:W-:Y:S01]  /*0220*/  UIADD3.X UR5, UPT, UPT, URZ, UR11, URZ, UP1, !UPT ;  /* 0x0000000bff057290 */ /* 0x000fe20008ffe4ff */
[----:B------:R-:W-:Y:S01]  /*0230*/  IMAD.U32 R2, RZ, RZ, UR6 ;  /* 0x00000006ff027e24 */ /* 0x000fe2000f8e00ff */
[----:B------:R-:W-:Y:S01]  /*0240*/  MOV R8, UR4 ;  /* 0x0000000400087c02 */ /* 0x000fe20008000f00 */
[----:B------:R-:W-:Y:S01]  /*0250*/  UMOV UR8, 0x1 ;  /* 0x0000000100087882 */ /* 0x000fe20000000000 */
[----:B0-----:R-:W-:Y:S01]  /*0260*/  IMAD.U32 R3, RZ, RZ, UR7 ;  /* 0x00000007ff037e24 */ /* 0x001fe2000f8e00ff */
[----:B------:R-:W-:Y:S01]  /*0270*/  UMOV UR4, URZ ;  /* 0x000000ff00047c82 */ /* 0x000fe20008000000 */
[----:B------:R-:W-:-:S07]  /*0280*/  IMAD.U32 R9, RZ, RZ, UR5 ;  /* 0x00000005ff097e24 */ /* 0x000fce000f8e00ff */
.L_x_1:
[----:B------:R-:W2:Y:S01]  /*0290*/  LDG.E R4, desc[UR16][R2.64+-0x1c] ;  /* 0xffffe41002047981 */ /* 0x000ea2000c1e1900 */
[----:B------:R-:W-:Y:S02]  /*02a0*/  IMAD.MOV.U32 R5, RZ, RZ, R9 ;  /* 0x000000ffff057224 */ /* 0x000fe400078e0009 */
[----:B--2---:R-:W-:Y:S01]  /*02b0*/  FADD R7, R4, R7 ;  /* 0x0000000704077221 */ /* 0x004fe20000000000 */
[----:B------:R-:W-:-:S05]  /*02c0*/  MOV R4, R8 ;  /* 0x0000000800047202 */ /* 0x000fca0000000f00 */
[----:B------:R0:W-:Y:S04]  /*02d0*/  STG.E desc[UR16][R4.64+-0x1c], R7 ;  /* 0xffffe40704007986 */ /* 0x0001e8000c101910 */
[----:B------:R-:W2:Y:S02]  /*02e0*/  LDG.E R8, desc[UR16][R2.64+-0x18] ;  /* 0xffffe81002087981 */ /* 0x000ea4000c1e1900 */
[----:B--2---:R-:W-:-:S05]  /*02f0*/  FADD R9, R7, R8 ;  /* 0x0000000807097221 */ /* 0x004fca0000000000 */
[----:B------:R1:W-:Y:S04]  /*0300*/  STG.E desc[UR16][R4.64+-0x18], R9 ;  /* 0xffffe80904007986 */ /* 0x0003e8000c101910 */
[----:B------:R-:W2:Y:S02]  /*0310*/  LDG.E R8, desc[UR16][R2.64+-0x14] ;  /* 0xffffec1002087981 */ /* 0x000ea4000c1e1900 */
[----:B--2---:R-:W-:-:S05]  /*0320*/  FADD R11, R9, R8 ;  /* 0x00000008090b7221 */ /* 0x004fca0000000000 */
[----:B------:R2:W-:Y:S04]  /*0330*/  STG.E desc[UR16][R4.64+-0x14], R11 ;  /* 0xffffec0b04007986 */ /* 0x0005e8000c101910 */
[----:B------:R-:W3:Y:S02]  /*0340*/  LDG.E R8, desc[UR16][R2.64+-0x10] ;  /* 0xfffff01002087981 */ /* 0x000ee4000c1e1900 */
[----:B---3--:R-:W-:-:S05]  /*0350*/  FADD R13, R11, R8 ;  /* 0x000000080b0d7221 */ /* 0x008fca0000000000 */
[----:B------:R3:W-:Y:S04]  /*0360*/  STG.E desc[UR16][R4.64+-0x10], R13 ;  /* 0xfffff00d04007986 */ /* 0x0007e8000c101910 */
[----:B------:R-:W0:Y:S02]  /*0370*/  LDG.E R8, desc[UR16][R2.64+-0xc] ;  /* 0xfffff41002087981 */ /* 0x000e24000c1e1900 */
[----:B0-----:R-:W-:-:S05]  /*0380*/  FADD R7, R13, R8 ;  /* 0x000000080d077221 */ /* 0x001fca0000000000 */
[----:B------:R0:W-:Y:S04]  /*0390*/  STG.E desc[UR16][R4.64+-0xc], R7 ;  /* 0xfffff40704007986 */ /* 0x0001e8000c101910 */
[----:B------:R-:W1:Y:S02]  /*03a0*/  LDG.E R8, desc[UR16][R2.64+-0x8] ;  /* 0xfffff81002087981 */ /* 0x000e64000c1e1900 */
[----:B-1----:R-:W-:-:S05]  /*03b0*/  FADD R9, R7, R8 ;  /* 0x0000000807097221 */ /* 0x002fca0000000000 */
        /* <DEDUP_REMOVED lines=9> */
[----:B------:R-:W-:Y:S04]  /*0450*/  STG.E desc[UR16][R4.64+0x4], R7 ;  /* 0x0000040704007986 */ /* 0x000fe8000c101910 */
        /* <DEDUP_REMOVED lines=8> */
[----:B------:R-:W-:Y:S04]  /*04e0*/  STG.E desc[UR16][R4.64+0x10], R13 ;  /* 0x0000100d04007986 */ /* 0x000fe8000c101910 */
[----:B------:R-:W2:Y:S02]  /*04f0*/  LDG.E R8, desc[UR16][R2.64+0x14] ;  /* 0x0000141002087981 */ /* 0x000ea4000c1e1900 */
[----:B--2---:R-:W-:-:S05]  /*0500*/  FADD R15, R13, R8 ;  /* 0x000000080d0f7221 */ /* 0x004fca0000000000 */
[----:B------:R-:W-:Y:S04]  /*0510*/  STG.E desc[UR16][R4.64+0x14], R15 ;  /* 0x0000140f04007986 */ /* 0x000fe8000c101910 */
[----:B------:R-:W0:Y:S02]  /*0520*/  LDG.E R8, desc[UR16][R2.64+0x18] ;  /* 0x0000181002087981 */ /* 0x000e24000c1e1900 */
[----:B0-----:R-:W-:-:S05]  /*0530*/  FADD R9, R15, R8 ;  /* 0x000000080f097221 */ /* 0x001fca0000000000 */
[----:B------:R0:W-:Y:S04]  /*0540*/  STG.E desc[UR16][R4.64+0x18], R9 ;  /* 0x0000180904007986 */ /* 0x0001e8000c101910 */
[----:B------:R-:W1:Y:S02]  /*0550*/  LDG.E R8, desc[UR16][R2.64+0x1c] ;  /* 0x00001c1002087981 */ /* 0x000e64000c1e1900 */
[----:B-1----:R-:W-:-:S05]  /*0560*/  FADD R11, R9, R8 ;  /* 0x00000008090b7221 */ /* 0x002fca0000000000 */
[----:B------:R1:W-:Y:S04]  /*0570*/  STG.E desc[UR16][R4.64+0x1c], R11 ;  /* 0x00001c0b04007986 */ /* 0x0003e8000c101910 */
[----:B------:R-:W2:Y:S01]  /*0580*/  LDG.E R8, desc[UR16][R2.64+0x20] ;  /* 0x0000201002087981 */ /* 0x000ea2000c1e1900 */
[----:B------:R-:W-:-:S04]  /*0590*/  UIADD3 UR8, UP0, UPT, UR8, 0x10, URZ ;  /* 0x0000001008087890 */ /* 0x000fc8000ff1e0ff */
[----:B------:R-:W-:Y:S01]  /*05a0*/  UIADD3.X UR4, UPT, UPT, URZ, UR4, URZ, UP0, !UPT ;  /* 0x00000004ff047290 */ /* 0x000fe200087fe4ff */
[----:B--2---:R-:W-:Y:S01]  /*05b0*/  FADD R7, R11, R8 ;  /* 0x000000080b077221 */ /* 0x004fe20000000000 */
[----:B------:R-:W-:-:S04]  /*05c0*/  IADD3 R8, P2, PT, -R12, UR8, RZ ;  /* 0x000000080c087c10 */ /* 0x000fc8000ff5e1ff */
[----:B------:R-:W-:Y:S01]  /*05d0*/  ISETP.NE.U32.AND P1, PT, R8, 0x1, PT ;  /* 0x000000010800780c */ /* 0x000fe20003f25070 */
[----:B------:R1:W-:Y:S01]  /*05e0*/  STG.E desc[UR16][R4.64+0x20], R7 ;  /* 0x0000200704007986 */ /* 0x0003e2000c101910 */
[----:B------:R-:W-:Y:S02]  /*05f0*/  IADD3.X R8, PT, PT, ~R6, UR4, RZ, P2, !PT ;  /* 0x0000000406087c10 */ /* 0x000fe400097fe5ff */
[----:B------:R-:W-:Y:S02]  /*0600*/  IADD3 R2, P2, PT, R2, 0x40, RZ ;  /* 0x0000004002027810 */ /* 0x000fe40007f5e0ff */
[----:B------:R-:W-:Y:S02]  /*0610*/  ISETP.NE.AND.EX P1, PT, R8, RZ, PT, P1 ;  /* 0x000000ff0800720c */ /* 0x000fe40003f25310 */
[----:B------:R-:W-:Y:S01]  /*0620*/  IADD3 R8, P3, PT, R4, 0x40, RZ ;  /* 0x0000004004087810 */ /* 0x000fe20007f7e0ff */
[----:B------:R-:W-:-:S03]  /*0630*/  IMAD.X R3, RZ, RZ, R3, P2 ;  /* 0x000000ffff037224 */ /* 0x000fc600010e0603 */
[----:B0-----:R-:W-:-:S07]  /*0640*/  IADD3.X R9, PT, PT, RZ, R5, RZ, P3, !PT ;  /* 0x00000005ff097210 */ /* 0x001fce0001ffe4ff */
[----:B-1----:R-:W-:Y:S05]  /*0650*/  @P1 BRA `(.L_x_1) ;  /* 0xfffffffc000c1947 */ /* 0x002fea000383ffff */
.L_x_0:
[----:B------:R-:W-:Y:S05]  /*0660*/  @!P0 EXIT ;  /* 0x000000000000894d */ /* 0x000fea0003800000 */
[----:B------:R-:W-:Y:S02]  /*0670*/  ISETP.GE.U32.AND P0, PT, R10, 0x8, PT ;  /* 0x000000080a00780c */ /* 0x000fe40003f06070 */
[----:B------:R-:W-:Y:S02]  /*0680*/  LOP3.LUT R8, R0, 0x7, RZ, 0xc0, !PT ;  /* 0x0000000700087812 */ /* 0x000fe400078ec0ff */
[----:B------:R-:W-:Y:S02]  /*0690*/  ISETP.GE.U32.AND.EX P0, PT, RZ, RZ, PT, P0 ;  /* 0x000000ffff00720c */ /* 0x000fe40003f06100 */
[----:B------:R-:W-:-:S04]  /*06a0*/  ISETP.NE.U32.AND P1, PT, R8, RZ, PT ;  /* 0x000000ff0800720c */ /* 0x000fc80003f25070 */
[----:B------:R-:W-:-:S07]  /*06b0*/  ISETP.NE.AND.EX P1, PT, RZ, RZ, PT, P1 ;  /* 0x000000ffff00720c */ /* 0x000fce0003f25310 */
[----:B------:R-:W-:Y:S06]  /*06c0*/  @!P0 BRA `(.L_x_2) ;  /* 0x0000000000948947 */ /* 0x000fec0003800000 */
[----:B------:R-:W1:Y:S01]  /*06d0*/  LDCU.128 UR12, c[0x0][0x380] ;  /* 0x00007000ff0c77ac */ /* 0x000e620008000c00 */
[----:B------:R-:W-:Y:S02]  /*06e0*/  USHF.L.U32 UR5, UR8, 0x2, URZ ;  /* 0x0000000208057899 */ /* 0x000fe400080006ff */
[----:B------:R-:W-:Y:S02]  /*06f0*/  USHF.L.U64.HI UR6, UR8, 0x2, UR4 ;  /* 0x0000000208067899 */ /* 0x000fe40008010204 */
[----:B-1----:R-:W-:-:S04]  /*0700*/  UIADD3 UR7, UP0, UPT, UR5, UR12, URZ ;  /* 0x0000000c05077290 */ /* 0x002fc8000ff1e0ff */
[----:B------:R-:W-:Y:S02]  /*0710*/  UIADD3.X UR9, UPT, UPT, UR6, UR13, URZ, UP0, !UPT ;  /* 0x0000000d06097290 */ /* 0x000fe400087fe4ff */
[----:B0-----:R-:W-:-:S04]  /*0720*/  IMAD.U32 R4, RZ, RZ, UR7 ;  /* 0x00000007ff047e24 */ /* 0x001fc8000f8e00ff */
[----:B------:R-:W-:-:S05]  /*0730*/  IMAD.U32 R5, RZ, RZ, UR9 ;  /* 0x00000009ff057e24 */ /* 0x000fca000f8e00ff */
[----:B------:R-:W2:Y:S01]  /*0740*/  LDG.E R6, desc[UR16][R4.64] ;  /* 0x0000001004067981 */ /* 0x000ea2000c1e1900 */
[----:B------:R-:W-:-:S04]  /*0750*/  UIADD3 UR5, UP0, UPT, UR5, UR14, URZ ;  /* 0x0000000e05057290 */ /* 0x000fc8000ff1e0ff */
[----:B------:R-:W-:Y:S02]  /*0760*/  UIADD3.X UR6, UPT, UPT, UR6, UR15, URZ, UP0, !UPT ;  /* 0x0000000f06067290 */ /* 0x000fe400087fe4ff */
[----:B------:R-:W-:-:S04]  /*0770*/  MOV R2, UR5 ;  /* 0x0000000500027c02 */ /* 0x000fc80008000f00 */
[----:B------:R-:W-:Y:S02]  /*0780*/  IMAD.U32 R3, RZ, RZ, UR6 ;  /* 0x00000006ff037e24 */ /* 0x000fe4000f8e00ff */
[----:B--2---:R-:W-:-:S05]  /*0790*/  FADD R7, R6, R7 ;  /* 0x0000000706077221 */ /* 0x004fca0000000000 */
        /* <DEDUP_REMOVED lines=19> */
[----:B------:R-:W3:Y:S01]  /*08d0*/  LDG.E R6, desc[UR16][R4.64+0x1c] ;  /* 0x00001c1004067981 */ /* 0x000ee2000c1e1900 */
[----:B------:R-:W-:-:S04]  /*08e0*/  UIADD3 UR8, UP0, UPT, UR8, 0x8, URZ ;  /* 0x0000000808087890 */ /* 0x000fc8000ff1e0ff */
[----:B------:R-:W-:Y:S01]  /*08f0*/  UIADD3.X UR4, UPT, UPT, URZ, UR4, URZ, UP0, !UPT ;  /* 0x00000004ff047290 */ /* 0x000fe200087fe4ff */
[----:B---3--:R-:W-:-:S05]  /*0900*/  FADD R13, R11, R6 ;  /* 0x000000060b0d7221 */ /* 0x008fca0000000000 */
[----:B------:R4:W-:Y:S06]  /*0910*/  STG.E desc[UR16][R2.64+0x1c], R13 ;  /* 0x00001c0d02007986 */ /* 0x0009ec000c101910 */
.L_x_2:
[----:B------:R-:W-:Y:S05]  /*0920*/  @!P1 EXIT ;  /* 0x000000000000994d */ /* 0x000fea0003800000 */
[----:B------:R-:W-:Y:S01]  /*0930*/  ISETP.GE.U32.AND P0, PT, R8, 0x4, PT ;  /* 0x000000040800780c */ /* 0x000fe20003f06070 */
[----:B------:R-:W-:Y:S01]  /*0940*/  IMAD.MOV.U32 R8, RZ, RZ, RZ ;  /* 0x000000ffff087224 */ /* 0x000fe200078e00ff */
[----:B------:R-:W-:Y:S02]  /*0950*/  LOP3.LUT R6, R0, 0x3, RZ, 0xc0, !PT ;  /* 0x0000000300067812 */ /* 0x000fe400078ec0ff */
[----:B------:R-:W-:Y:S02]  /*0960*/  ISETP.GE.U32.AND.EX P0, PT, RZ, RZ, PT, P0 ;  /* 0x000000ffff00720c */ /* 0x000fe40003f06100 */
[----:B------:R-:W-:-:S04]  /*0970*/  ISETP.NE.U32.AND P1, PT, R6, RZ, PT ;  /* 0x000000ff0600720c */ /* 0x000fc80003f25070 */
[----:B------:R-:W-:-:S07]  /*0980*/  ISETP.NE.AND.EX P1, PT, R8, RZ, PT, P1 ;  /* 0x000000ff0800720c */ /* 0x000fce0003f25310 */
[----:B------:R-:W-:Y:S06]  /*0990*/  @!P0 BRA `(.L_x_3) ;  /* 0x0000000000688947 */ /* 0x000fec0003800000 */
[----:B------:R-:W1:Y:S01]  /*09a0*/  LDCU.128 UR12, c[0x0][0x380] ;  /* 0x00007000ff0c77ac */ /* 0x000e620008000c00 */
[----:B------:R-:W-:Y:S02]  /*09b0*/  USHF.L.U32 UR6, UR8, 0x2, URZ ;  /* 0x0000000208067899 */ /* 0x000fe400080006ff */
[----:B------:R-:W-:Y:S02]  /*09c0*/  USHF.L.U64.HI UR5, UR8, 0x2, UR4 ;  /* 0x0000000208057899 */ /* 0x000fe40008010204 */
[----:B-1----:R-:W-:Y:S02]  /*09d0*/  UIADD3 UR12, UP0, UPT, UR6, UR12, URZ ;  /* 0x0000000c060c7290 */ /* 0x002fe4000ff1e0ff */
[----:B------:R-:W-:Y:S02]  /*09e0*/  UIADD3 UR14, UP1, UPT, UR6, UR14, URZ ;  /* 0x0000000e060e7290 */ /* 0x000fe4000ff3e0ff */
[----:B------:R-:W-:Y:S02]  /*09f0*/  UIADD3.X UR13, UPT, UPT, UR5, UR13, URZ, UP0, !UPT ;  /* 0x0000000d050d7290 */ /* 0x000fe400087fe4ff */
[----:B------:R-:W-:Y:S01]  /*0a00*/  UIADD3.X UR15, UPT, UPT, UR5, UR15, URZ, UP1, !UPT ;  /* 0x0000000f050f7290 */ /* 0x000fe20008ffe4ff */
[----:B----4-:R-:W-:Y:S01]  /*0a10*/  MOV R2, UR12 ;  /* 0x0000000c00027c02 */ /* 0x010fe20008000f00 */
[----:B0-----:R-:W-:-:S02]  /*0a20*/  IMAD.U32 R4, RZ, RZ, UR14 ;  /* 0x0000000eff047e24 */ /* 0x001fc4000f8e00ff */
[----:B------:R-:W-:Y:S02]  /*0a30*/  MOV R3, UR13 ;  /* 0x0000000d00037c02 */ /* 0x000fe40008000f00 */
[----:B------:R-:W-:-:S03]  /*0a40*/  IMAD.U32 R5, RZ, RZ, UR15 ;  /* 0x0000000fff057e24 */ /* 0x000fc6000f8e00ff */
[----:B------:R-:W2:Y:S04]  /*0a50*/  LDG.E R0, desc[UR16][R2.64] ;  /* 0x0000001002007981 */ /* 0x000ea8000c1e1900 */
[----:B------:R-:W2:Y:S02]  /*0a60*/  LDG.E R7, desc[UR16][R4.64+-0x4] ;  /* 0xfffffc1004077981 */ /* 0x000ea4000c1e1900 */
        /* <DEDUP_REMOVED lines=8> */
[----:B------:R-:W2:Y:S01]  /*0af0*/  LDG.E R0, desc[UR16][R2.64+0xc] ;  /* 0x00000c1002007981 */ /* 0x000ea2000c1e1900 */
[----:B------:R-:W-:-:S04]  /*0b00*/  UIADD3 UR8, UP0, UPT, UR8, 0x4, URZ ;  /* 0x0000000408087890 */ /* 0x000fc8000ff1e0ff */
[----:B------:R-:W-:Y:S01]  /*0b10*/  UIADD3.X UR4, UPT, UPT, URZ, UR4, URZ, UP0, !UPT ;  /* 0x00000004ff047290 */ /* 0x000fe200087fe4ff */
[----:B--2---:R-:W-:-:S05]  /*0b20*/  FADD R13, R11, R0 ;  /* 0x000000000b0d7221 */ /* 0x004fca0000000000 */
[----:B------:R1:W-:Y:S06]  /*0b30*/  STG.E desc[UR16][R4.64+0xc], R13 ;  /* 0x00000c0d04007986 */ /* 0x0003ec000c101910 */
.L_x_3:
[----:B------:R-:W-:Y:S05]  /*0b40*/  @!P1 EXIT ;  /* 0x000000000000994d */ /* 0x000fea0003800000 */
[----:B------:R-:W2:Y:S01]  /*0b50*/  LDCU.128 UR12, c[0x0][0x380] ;  /* 0x00007000ff0c77ac */ /* 0x000ea20008000c00 */
[----:B------:R-:W-:Y:S02]  /*0b60*/  USHF.L.U32 UR5, UR8, 0x2, URZ ;  /* 0x0000000208057899 */ /* 0x000fe400080006ff */
[----:B------:R-:W-:Y:S02]  /*0b70*/  USHF.L.U64.HI UR8, UR8, 0x2, UR4 ;  /* 0x0000000208087899 */ /* 0x000fe40008010204 */
[----:B--2---:R-:W-:Y:S02]  /*0b80*/  UIADD3 UR6, UP0, UPT, UR5, UR14, URZ ;  /* 0x0000000e05067290 */ /* 0x004fe4000ff1e0ff */
[----:B------:R-:W-:Y:S02]  /*0b90*/  UIADD3 UR4, UP1, UPT, UR5, UR12, URZ ;  /* 0x0000000c05047290 */ /* 0x000fe4000ff3e0ff */
[----:B------:R-:W-:Y:S02]  /*0ba0*/  UIADD3.X UR7, UPT, UPT, UR8, UR15, URZ, UP0, !UPT ;  /* 0x0000000f08077290 */ /* 0x000fe400087fe4ff */
[----:B------:R-:W-:Y:S01]  /*0bb0*/  MOV R0, UR6 ;  /* 0x0000000600007c02 */ /* 0x000fe20008000f00 */
[----:B------:R-:W-:-:S03]  /*0bc0*/  UIADD3.X UR5, UPT, UPT, UR8, UR13, URZ, UP1, !UPT ;  /* 0x0000000d08057290 */ /* 0x000fc60008ffe4ff */
[----:B-1--4-:R-:W-:-:S09]  /*0bd0*/  IMAD.U32 R9, RZ, RZ, UR7 ;  /* 0x00000007ff097e24 */ /* 0x012fd2000f8e00ff */
.L_x_4:
[----:B0-----:R-:W-:Y:S01]  /*0be0*/  MOV R4, UR4 ;  /* 0x0000000400047c02 */ /* 0x001fe20008000f00 */
[----:B------:R-:W-:Y:S01]  /*0bf0*/  IMAD.U32 R5, RZ, RZ, UR5 ;  /* 0x00000005ff057e24 */ /* 0x000fe2000f8e00ff */
[----:B-1----:R-:W-:Y:S01]  /*0c00*/  MOV R2, R0 ;  /* 0x0000000000027202 */ /* 0x002fe20000000f00 */
[----:B------:R-:W-:-:S03]  /*0c10*/  IMAD.MOV.U32 R3, RZ, RZ, R9 ;  /* 0x000000ffff037224 */ /* 0x000fc600078e0009 */
[----:B------:R-:W2:Y:S04]  /*0c20*/  LDG.E R4, desc[UR16][R4.64] ;  /* 0x0000001004047981 */ /* 0x000ea8000c1e1900 */
[----:B------:R-:W2:Y:S01]  /*0c30*/  LDG.E R7, desc[UR16][R2.64+-0x4] ;  /* 0xfffffc1002077981 */ /* 0x000ea2000c1e1900 */
[----:B------:R-:W-:-:S04]  /*0c40*/  IADD3 R6, P0, PT, R6, -0x1, RZ ;  /* 0xffffffff06067810 */ /* 0x000fc80007f1e0ff */
[----:B------:R-:W-:Y:S02]  /*0c50*/  IADD3.X R8, PT, PT, R8, -0x1, RZ, P0, !PT ;  /* 0xffffffff08087810 */ /* 0x000fe400007fe4ff */
[----:B------:R-:W-:-:S04]  /*0c60*/  ISETP.NE.U32.AND P0, PT, R6, RZ, PT ;  /* 0x000000ff0600720c */ /* 0x000fc80003f05070 */
[----:B------:R-:W-:Y:S01]  /*0c70*/  ISETP.NE.AND.EX P0, PT, R8, RZ, PT, P0 ;  /* 0x000000ff0800720c */ /* 0x000fe20003f05300 */
[----:B------:R-:W-:Y:S01]  /*0c80*/  UIADD3 UR4, UP0, UPT, UR4, 0x4, URZ ;  /* 0x0000000404047890 */ /* 0x000fe2000ff1e0ff */
[----:B------:R-:W-:-:S03]  /*0c90*/  IADD3 R0, P1, PT, R2, 0x4, RZ ;  /* 0x0000000402007810 */ /* 0x000fc60007f3e0ff */
[----:B------:R-:W-:Y:S01]  /*0ca0*/  UIADD3.X UR5, UPT, UPT, URZ, UR5, URZ, UP0, !UPT ;  /* 0x00000005ff057290 */ /* 0x000fe200087fe4ff */
[----:B------:R-:W-:Y:S01]  /*0cb0*/  IADD3.X R9, PT, PT, RZ, R3, RZ, P1, !PT ;  /* 0x00000003ff097210 */ /* 0x000fe20000ffe4ff */
[----:B--2---:R-:W-:-:S05]  /*0cc0*/  FADD R7, R4, R7 ;  /* 0x0000000704077221 */ /* 0x004fca0000000000 */
[----:B------:R1:W-:Y:S01]  /*0cd0*/  STG.E desc[UR16][R2.64], R7 ;  /* 0x0000000702007986 */ /* 0x0003e2000c101910 */
[----:B------:R-:W-:Y:S05]  /*0ce0*/  @P0 BRA `(.L_x_4) ;  /* 0xfffffffc00bc0947 */ /* 0x000fea000383ffff */
[----:B------:R-:W-:Y:S05]  /*0cf0*/  EXIT ;  /* 0x000000000000794d */ /* 0x000fea0003800000 */
.L_x_5:
[----:B------:R-:W-:-:S00]  /*0d00*/  BRA `(.L_x_5) ;  /* 0xfffffffc00fc7947 */ /* 0x000fc0000383ffff */
[----:B------:R-:W-:-:S00]  /*0d10*/  NOP ;  /* 0x0000000000007918 */ /* 0x000fc00000000000 */
        /* <DEDUP_REMOVED lines=14> */
.L_x_6:


//--------------------- .nv.shared.reserved.0     --------------------------
	.section	.nv.shared.reserved.0,"aw",@nobits
	.weak		__nv_reservedSMEM_offset_0_alias
	.size		__nv_reservedSMEM_offset_0_alias, 0, 64
	.other		__nv_reservedSMEM_offset_0_alias,@"STO_CUDA_RESERVED_SHARED STV_DEFAULT"
__nv_reservedSMEM_offset_0_alias:
	.zero		0
	.zero		64


//--------------------- .nv.constant0._ZN3ran10trt_plugin21sequential_sum_kernelEPKfPfl --------------------------
	.section	.nv.constant0._ZN3ran10trt_plugin21sequential_sum_kernelEPKfPfl,"a",@progbits
	.sectionflags	@""
	.align	4
.nv.constant0._ZN3ran10trt_plugin21sequential_sum_kernelEPKfPfl:
	.zero		920


//--------------------- SYMBOLS --------------------------

	.type		.nv.reservedSmem.offset0,@object
	.size		.nv.reservedSmem.offset0,0x4
